	.headerflags	@"EF_CUDA_TEXMODE_UNIFIED EF_CUDA_64BIT_ADDRESS EF_CUDA_ACCELERATORS EF_CUDA_SM90 EF_CUDA_VIRTUAL_SM(EF_CUDA_SM90)"
	.elftype	@"ET_EXEC"


//--------------------- .nv.info                  --------------------------
	.section	.nv.info,"",@"SHT_CUDA_INFO"
	.align	4


	//----- nvinfo : EIATTR_REGCOUNT
	.align		4
        /*0000*/ 	.byte	0x04, 0x2f
        /*0002*/ 	.short	(.L_3 - .L_2)
	.align		4
.L_2:
        /*0004*/ 	.word	index@(triton_poi_fused__native_batch_norm_legit_no_training_add_relu_48)
        /*0008*/ 	.word	0x0000003a


	//----- nvinfo : EIATTR_MIN_STACK_SIZE
	.align		4
.L_3:
        /*000c*/ 	.byte	0x04, 0x12
        /*000e*/ 	.short	(.L_5 - .L_4)
	.align		4
.L_4:
        /*0010*/ 	.word	index@(triton_poi_fused__native_batch_norm_legit_no_training_add_relu_48)
        /*0014*/ 	.word	0x00000000


	//----- nvinfo : EIATTR_FRAME_SIZE
	.align		4
.L_5:
        /*0018*/ 	.byte	0x04, 0x11
        /*001a*/ 	.short	(.L_7 - .L_6)
	.align		4
.L_6:
        /*001c*/ 	.word	index@(triton_poi_fused__native_batch_norm_legit_no_training_add_relu_48)
        /*0020*/ 	.word	0x00000000


	//----- nvinfo : EIATTR_MIN_STACK_SIZE
	.align		4
.L_7:
        /*0024*/ 	.byte	0x04, 0x12
        /*0026*/ 	.short	(.L_9 - .L_8)
	.align		4
.L_8:
        /*0028*/ 	.word	index@(triton_poi_fused__native_batch_norm_legit_no_training_add_relu_48)
        /*002c*/ 	.word	0x00000000
.L_9:


//--------------------- .nv.info.triton_poi_fused__native_batch_norm_legit_no_training_add_relu_48 --------------------------
	.section	.nv.info.triton_poi_fused__native_batch_norm_legit_no_training_add_relu_48,"",@"SHT_CUDA_INFO"
	.sectionflags	@""
	.align	4


	//----- nvinfo : EIATTR_CUDA_API_VERSION
	.align		4
        /*0000*/ 	.byte	0x04, 0x37
        /*0002*/ 	.short	(.L_11 - .L_10)
.L_10:
        /*0004*/ 	.word	0x0000007c


	//----- nvinfo : EIATTR_KPARAM_INFO
	.align		4
.L_11:
        /*0008*/ 	.byte	0x04, 0x17
        /*000a*/ 	.short	(.L_13 - .L_12)
.L_12:
        /*000c*/ 	.word	0x00000000
        /*0010*/ 	.short	0x0009
        /*0012*/ 	.short	0x0044
        /*0014*/ 	.byte	0x00, 0xf0, 0x11, 0x00


	//----- nvinfo : EIATTR_KPARAM_INFO
	.align		4
.L_13:
        /*0018*/ 	.byte	0x04, 0x17
        /*001a*/ 	.short	(.L_15 - .L_14)
.L_14:
        /*001c*/ 	.word	0x00000000
        /*0020*/ 	.short	0x0008
        /*0022*/ 	.short	0x0040
        /*0024*/ 	.byte	0x00, 0xf0, 0x11, 0x00


	//----- nvinfo : EIATTR_KPARAM_INFO
	.align		4
.L_15:
        /*0028*/ 	.byte	0x04, 0x17
        /*002a*/ 	.short	(.L_17 - .L_16)
.L_16:
        /*002c*/ 	.word	0x00000000
        /*0030*/ 	.short	0x0007
        /*0032*/ 	.short	0x0038
        /*0034*/ 	.byte	0x00, 0xf4, 0x21, 0x00


	//----- nvinfo : EIATTR_KPARAM_INFO
	.align		4
.L_17:
        /*0038*/ 	.byte	0x04, 0x17
        /*003a*/ 	.short	(.L_19 - .L_18)
.L_18:
        /*003c*/ 	.word	0x00000000
        /*0040*/ 	.short	0x0006
        /*0042*/ 	.short	0x0030
        /*0044*/ 	.byte	0x00, 0xf4, 0x21, 0x00


	//----- nvinfo : EIATTR_KPARAM_INFO
	.align		4
.L_19:
        /*0048*/ 	.byte	0x04, 0x17
        /*004a*/ 	.short	(.L_21 - .L_20)
.L_20:
        /*004c*/ 	.word	0x00000000
        /*0050*/ 	.short	0x0005
        /*0052*/ 	.short	0x0028
        /*0054*/ 	.byte	0x00, 0xf4, 0x21, 0x00


	//----- nvinfo : EIATTR_KPARAM_INFO
	.align		4
.L_21:
        /*0058*/ 	.byte	0x04, 0x17
        /*005a*/ 	.short	(.L_23 - .L_22)
.L_22:
        /*005c*/ 	.word	0x00000000
        /*0060*/ 	.short	0x0004
        /*0062*/ 	.short	0x0020
        /*0064*/ 	.byte	0x00, 0xf4, 0x21, 0x00


	//----- nvinfo : EIATTR_KPARAM_INFO
	.align		4
.L_23:
        /*0068*/ 	.byte	0x04, 0x17
        /*006a*/ 	.short	(.L_25 - .L_24)
.L_24:
        /*006c*/ 	.word	0x00000000
        /*0070*/ 	.short	0x0003
        /*0072*/ 	.short	0x0018
        /*0074*/ 	.byte	0x00, 0xf4, 0x21, 0x00


	//----- nvinfo : EIATTR_KPARAM_INFO
	.align		4
.L_25:
        /*0078*/ 	.byte	0x04, 0x17
        /*007a*/ 	.short	(.L_27 - .L_26)
.L_26:
        /*007c*/ 	.word	0x00000000
        /*0080*/ 	.short	0x0002
        /*0082*/ 	.short	0x0010
        /*0084*/ 	.byte	0x00, 0xf4, 0x21, 0x00


	//----- nvinfo : EIATTR_KPARAM_INFO
	.align		4
.L_27:
        /*0088*/ 	.byte	0x04, 0x17
        /*008a*/ 	.short	(.L_29 - .L_28)
.L_28:
        /*008c*/ 	.word	0x00000000
        /*0090*/ 	.short	0x0001
        /*0092*/ 	.short	0x0008
        /*0094*/ 	.byte	0x00, 0xf4, 0x21, 0x00


	//----- nvinfo : EIATTR_KPARAM_INFO
	.align		4
.L_29:
        /*0098*/ 	.byte	0x04, 0x17
        /*009a*/ 	.short	(.L_31 - .L_30)
.L_30:
        /*009c*/ 	.word	0x00000000
        /*00a0*/ 	.short	0x0000
        /*00a2*/ 	.short	0x0000
        /*00a4*/ 	.byte	0x00, 0xf4, 0x21, 0x00


	//----- nvinfo : EIATTR_SPARSE_MMA_MASK
	.align		4
.L_31:
        /*00a8*/ 	.byte	0x03, 0x50
        /*00aa*/ 	.short	0x0000


	//----- nvinfo : EIATTR_MAXREG_COUNT
	.align		4
        /*00ac*/ 	.byte	0x03, 0x1b
        /*00ae*/ 	.short	0x00ff


	//----- nvinfo : EIATTR_EXIT_INSTR_OFFSETS
	.align		4
        /*00b0*/ 	.byte	0x04, 0x1c
        /*00b2*/ 	.short	(.L_33 - .L_32)


	//   ....[0]....
.L_32:
        /*00b4*/ 	.word	0x000018f0


	//   ....[1]....
        /*00b8*/ 	.word	0x00001930


	//----- nvinfo : EIATTR_REQNTID
	.align		4
.L_33:
        /*00bc*/ 	.byte	0x04, 0x10
        /*00be*/ 	.short	(.L_35 - .L_34)
.L_34:
        /*00c0*/ 	.word	0x00000100
        /*00c4*/ 	.word	0x00000001
        /*00c8*/ 	.word	0x00000001


	//----- nvinfo : EIATTR_CBANK_PARAM_SIZE
	.align		4
.L_35:
        /*00cc*/ 	.byte	0x03, 0x19
        /*00ce*/ 	.short	0x0048


	//----- nvinfo : EIATTR_PARAM_CBANK
	.align		4
        /*00d0*/ 	.byte	0x04, 0x0a
        /*00d2*/ 	.short	(.L_37 - .L_36)
	.align		4
.L_36:
        /*00d4*/ 	.word	index@(.nv.constant0.triton_poi_fused__native_batch_norm_legit_no_training_add_relu_48)
        /*00d8*/ 	.short	0x0210
        /*00da*/ 	.short	0x0048


	//----- nvinfo : EIATTR_SW_WAR
	.align		4
.L_37:
        /*00dc*/ 	.byte	0x04, 0x36
        /*00de*/ 	.short	(.L_39 - .L_38)
.L_38:
        /*00e0*/ 	.word	0x00000008
.L_39:


//--------------------- .nv.callgraph             --------------------------
	.section	.nv.callgraph,"",@"SHT_CUDA_CALLGRAPH"
	.align	4
	.sectionentsize	8
	.align		4
        /*0000*/ 	.word	0x00000000
	.align		4
        /*0004*/ 	.word	0xffffffff
	.align		4
        /*0008*/ 	.word	0x00000000
	.align		4
        /*000c*/ 	.word	0xfffffffe
	.align		4
        /*0010*/ 	.word	0x00000000
	.align		4
        /*0014*/ 	.word	0xfffffffd
	.align		4
        /*0018*/ 	.word	0x00000000
	.align		4
        /*001c*/ 	.word	0xfffffffc


//--------------------- .nv.constant4             --------------------------
	.section	.nv.constant4,"a",@progbits
	.align	8
	.align		8
.nv.constant4:
        /*0000*/ 	.dword	_$_str
	.align		8
        /*0008*/ 	.dword	_$_str_$_2


//--------------------- .text.triton_poi_fused__native_batch_norm_legit_no_training_add_relu_48 --------------------------
	.section	.text.triton_poi_fused__native_batch_norm_legit_no_training_add_relu_48,"ax",@progbits
	.sectionflags	@"SHF_BARRIERS=1"
	.align	128
        .global         triton_poi_fused__native_batch_norm_legit_no_training_add_relu_48
        .type           triton_poi_fused__native_batch_norm_legit_no_training_add_relu_48,@function
        .size           triton_poi_fused__native_batch_norm_legit_no_training_add_relu_48,(.L_x_1 - triton_poi_fused__native_batch_norm_legit_no_training_add_relu_48)
        .other          triton_poi_fused__native_batch_norm_legit_no_training_add_relu_48,@"STO_CUDA_ENTRY STV_DEFAULT"
triton_poi_fused__native_batch_norm_legit_no_training_add_relu_48:
.text.triton_poi_fused__native_batch_norm_legit_no_training_add_relu_48:
[----:B------:R-:W0:Y:S01]  /*0000*/  LDC R1, c[0x0][0x28] ;  /* 0x00000a00ff017b82 */ /* 0x000e220000000800 */
[----:B------:R-:W1:Y:S07]  /*0010*/  S2R R21, SR_TID.X ;  /* 0x0000000000157919 */ /* 0x000e6e0000002100 */
[----:B------:R-:W2:Y:S01]  /*0020*/  LDC.64 R22, c[0x0][0x210] ;  /* 0x00008400ff167b82 */ /* 0x000ea20000000a00 */
[----:B------:R-:W-:Y:S02]  /*0030*/  CS2R R16, SRZ ;  /* 0x0000000000107805 */ /* 0x000fe4000001ff00 */
[----:B------:R-:W-:Y:S01]  /*0040*/  CS2R R18, SRZ ;  /* 0x0000000000127805 */ /* 0x000fe2000001ff00 */
[----:B------:R-:W3:Y:S01]  /*0050*/  S2R R2, SR_CTAID.Y ;  /* 0x0000000000027919 */ /* 0x000ee20000002600 */
[----:B------:R-:W-:Y:S01]  /*0060*/  ULDC.64 UR6, c[0x0][0x208] ;  /* 0x0000820000067ab9 */ /* 0x000fe20000000a00 */
[----:B------:R-:W-:-:S02]  /*0070*/  CS2R R12, SRZ ;  /* 0x00000000000c7805 */ /* 0x000fc4000001ff00 */
[----:B------:R-:W-:Y:S01]  /*0080*/  CS2R R14, SRZ ;  /* 0x00000000000e7805 */ /* 0x000fe2000001ff00 */
[----:B------:R-:W4:Y:S01]  /*0090*/  S2R R4, SR_CTAID.X ;  /* 0x0000000000047919 */ /* 0x000f220000002500 */
[----:B------:R-:W-:Y:S02]  /*00a0*/  CS2R R8, SRZ ;  /* 0x0000000000087805 */ /* 0x000fe4000001ff00 */
[----:B------:R-:W-:Y:S01]  /*00b0*/  CS2R R10, SRZ ;  /* 0x00000000000a7805 */ /* 0x000fe2000001ff00 */
[----:B------:R-:W5:Y:S01]  /*00c0*/  S2UR UR5, SR_CgaCtaId ;  /* 0x00000000000579c3 */ /* 0x000f620000008800 */
[----:B------:R-:W-:-:S07]  /*00d0*/  UMOV UR4, 0x400 ;  /* 0x0000040000047882 */ /* 0x000fce0000000000 */
[----:B------:R-:W2:Y:S08]  /*00e0*/  LDC.64 R28, c[0x0][0x220] ;  /* 0x00008800ff1c7b82 */ /* 0x000eb00000000a00 */
[----:B------:R-:W2:Y:S01]  /*00f0*/  LDC.64 R32, c[0x0][0x230] ;  /* 0x00008c00ff207b82 */ /* 0x000ea20000000a00 */
[----:B-1----:R-:W-:Y:S01]  /*0100*/  IMAD.SHL.U32 R40, R21, 0x4, RZ ;  /* 0x0000000415287824 */ /* 0x002fe200078e00ff */
[----:B------:R-:W-:-:S04]  /*0110*/  SHF.R.U32.HI R6, RZ, 0x6, R21 ;  /* 0x00000006ff067819 */ /* 0x000fc80000011615 */
[----:B------:R-:W-:-:S04]  /*0120*/  LOP3.LUT R3, R40, 0xfc, RZ, 0xc0, !PT ;  /* 0x000000fc28037812 */ /* 0x000fc800078ec0ff */
[----:B---3--:R-:W-:Y:S01]  /*0130*/  PRMT R0, R3, 0x6540, R2 ;  /* 0x0000654003007816 */ /* 0x008fe20000000002 */
[----:B----4-:R-:W-:Y:S01]  /*0140*/  IMAD.SHL.U32 R3, R4, 0x10, RZ ;  /* 0x0000001004037824 */ /* 0x010fe200078e00ff */
[----:B------:R-:W-:Y:S02]  /*0150*/  SGXT.U32 R4, R6, 0x2 ;  /* 0x000000020604781a */ /* 0x000fe40000000000 */
[C---:B------:R-:W-:Y:S01]  /*0160*/  ISETP.GE.AND P1, PT, R0.reuse, 0x1a0, PT ;  /* 0x000001a00000780c */ /* 0x040fe20003f26270 */
[----:B------:R-:W-:Y:S01]  /*0170*/  IMAD.HI R5, R0, 0x4ec4ec4f, RZ ;  /* 0x4ec4ec4f00057827 */ /* 0x000fe200078e02ff */
[----:B------:R-:W-:-:S04]  /*0180*/  LOP3.LUT R20, R3, R4, RZ, 0xfc, !PT ;  /* 0x0000000403147212 */ /* 0x000fc800078efcff */
[----:B------:R-:W-:Y:S02]  /*0190*/  SHF.R.U32.HI R6, RZ, 0x1f, R5 ;  /* 0x0000001fff067819 */ /* 0x000fe40000011605 */
[C---:B------:R-:W-:Y:S02]  /*01a0*/  ISETP.LT.AND P0, PT, R20.reuse, 0x10, !P1 ;  /* 0x000000101400780c */ /* 0x040fe40004f01270 */
[----:B------:R-:W-:Y:S02]  /*01b0*/  LEA.HI.SX32 R5, R5, R6, 0x1b ;  /* 0x0000000605057211 */ /* 0x000fe400078fdaff */
[----:B------:R-:W-:Y:S01]  /*01c0*/  LOP3.LUT R4, R20, 0x4, RZ, 0xfc, !PT ;  /* 0x0000000414047812 */ /* 0x000fe200078efcff */
[----:B-----5:R-:W-:Y:S01]  /*01d0*/  UPRMT UR4, UR5, 0x654, UR4 ;  /* 0x0000065405047896 */ /* 0x020fe20008000004 */
[----:B------:R-:W-:Y:S01]  /*01e0*/  LOP3.LUT R39, R40, 0x3fc, RZ, 0xc0, !PT ;  /* 0x000003fc28277812 */ /* 0x000fe200078ec0ff */
[----:B------:R-:W-:Y:S01]  /*01f0*/  IMAD R0, R5, -0x68, R0 ;  /* 0xffffff9805007824 */ /* 0x000fe200078e0200 */
[----:B------:R-:W-:-:S02]  /*0200*/  ISETP.LT.AND P3, PT, R4, 0x10, !P1 ;  /* 0x000000100400780c */ /* 0x000fc40004f61270 */
[----:B------:R-:W-:Y:S01]  /*0210*/  PRMT R27, R21, 0x6540, R2 ;  /* 0x00006540151b7816 */ /* 0x000fe20000000002 */
[----:B------:R-:W-:Y:S01]  /*0220*/  IMAD R5, R5, 0x680, R0 ;  /* 0x0000068005057824 */ /* 0x000fe200078e0200 */
[C---:B------:R-:W-:Y:S02]  /*0230*/  LOP3.LUT R0, R20.reuse, 0x8, RZ, 0xfc, !PT ;  /* 0x0000000814007812 */ /* 0x040fe400078efcff */
[----:B------:R-:W-:Y:S01]  /*0240*/  P2R R26, PR, RZ, 0x1 ;  /* 0x00000001ff1a7803 */ /* 0x000fe20000000000 */
[----:B------:R-:W-:Y:S01]  /*0250*/  IMAD R38, R20, 0x68, R5 ;  /* 0x0000006814267824 */ /* 0x000fe200078e0205 */
[----:B------:R-:W-:-:S03]  /*0260*/  ISETP.LT.AND P2, PT, R0, 0x10, !P1 ;  /* 0x000000100000780c */ /* 0x000fc60004f41270 */
[----:B--2---:R-:W-:Y:S01]  /*0270*/  IMAD.WIDE R4, R38, 0x4, R22 ;  /* 0x0000000426047825 */ /* 0x004fe200078e0216 */
[----:B------:R-:W-:-:S04]  /*0280*/  IADD3 R36, R38, 0x1a0, RZ ;  /* 0x000001a026247810 */ /* 0x000fc80007ffe0ff */
[----:B------:R1:W2:Y:S01]  /*0290*/  @P0 LDG.E.EL.128 R16, desc[UR6][R4.64] ;  /* 0x0000000604100981 */ /* 0x0002a2000c2e1d00 */
[----:B------:R-:W-:-:S05]  /*02a0*/  IMAD.WIDE R6, R36, 0x4, R22 ;  /* 0x0000000424067825 */ /* 0x000fca00078e0216 */
[----:B------:R3:W4:Y:S01]  /*02b0*/  @P3 LDG.E.EL.128 R12, desc[UR6][R6.64] ;  /* 0x00000006060c3981 */ /* 0x000722000c2e1d00 */
[----:B------:R-:W-:-:S04]  /*02c0*/  VIADD R37, R38, 0x340 ;  /* 0x0000034026257836 */ /* 0x000fc80000000000 */
[----:B------:R-:W-:-:S05]  /*02d0*/  IMAD.WIDE R24, R37, 0x4, R22 ;  /* 0x0000000425187825 */ /* 0x000fca00078e0216 */
[----:B------:R5:W4:Y:S01]  /*02e0*/  @P2 LDG.E.EL.128 R8, desc[UR6][R24.64] ;  /* 0x0000000618082981 */ /* 0x000b22000c2e1d00 */
[----:B------:R-:W-:-:S04]  /*02f0*/  LOP3.LUT R20, R20, 0xc, RZ, 0xfc, !PT ;  /* 0x0000000c14147812 */ /* 0x000fc800078efcff */
[----:B------:R-:W-:Y:S01]  /*0300*/  ISETP.LT.AND P1, PT, R20, 0x10, !P1 ;  /* 0x000000101400780c */ /* 0x000fe20004f21270 */
[----:B------:R-:W-:Y:S01]  /*0310*/  VIADD R0, R38, 0x4e0 ;  /* 0x000004e026007836 */ /* 0x000fe20000000000 */
[----:B-1----:R-:W-:Y:S02]  /*0320*/  CS2R R4, SRZ ;  /* 0x0000000000047805 */ /* 0x002fe4000001ff00 */
[----:B---3--:R-:W-:Y:S01]  /*0330*/  CS2R R6, SRZ ;  /* 0x0000000000067805 */ /* 0x008fe2000001ff00 */
[----:B------:R-:W-:-:S08]  /*0340*/  IMAD.WIDE R22, R0, 0x4, R22 ;  /* 0x0000000400167825 */ /* 0x000fd000078e0216 */
[----:B------:R1:W3:Y:S01]  /*0350*/  @P1 LDG.E.EL.128 R4, desc[UR6][R22.64] ;  /* 0x0000000616041981 */ /* 0x0002e2000c2e1d00 */
[----:B------:R-:W-:-:S04]  /*0360*/  SHF.R.U32.HI R20, RZ, 0x2, R21 ;  /* 0x00000002ff147819 */ /* 0x000fc80000011615 */
[----:B-----5:R-:W-:-:S04]  /*0370*/  LOP3.LUT R24, R20, 0x30, RZ, 0xc0, !PT ;  /* 0x0000003014187812 */ /* 0x020fc800078ec0ff */
[----:B------:R-:W-:-:S05]  /*0380*/  IADD3 R30, R24, UR4, RZ ;  /* 0x00000004181e7c10 */ /* 0x000fca000fffe0ff */
[----:B------:R-:W-:Y:S02]  /*0390*/  IMAD R39, R39, 0x4, R30 ;  /* 0x0000000427277824 */ /* 0x000fe400078e021e */
[----:B------:R-:W-:Y:S01]  /*03a0*/  IMAD.HI R25, R27, 0x4ec4ec4f, RZ ;  /* 0x4ec4ec4f1b197827 */ /* 0x000fe200078e02ff */
[----:B------:R-:W-:-:S04]  /*03b0*/  LOP3.LUT R24, R21, 0xff, RZ, 0xc0, !PT ;  /* 0x000000ff15187812 */ /* 0x000fc800078ec0ff */
[----:B------:R-:W-:Y:S02]  /*03c0*/  SHF.R.U32.HI R20, RZ, 0x1f, R25 ;  /* 0x0000001fff147819 */ /* 0x000fe40000011619 */
[----:B------:R-:W-:Y:S02]  /*03d0*/  LEA R24, R24, UR4, 0x2 ;  /* 0x0000000418187c11 */ /* 0x000fe4000f8e10ff */
[----:B------:R-:W-:Y:S02]  /*03e0*/  LEA.HI.SX32 R20, R25, R20, 0x1b ;  /* 0x0000001419147211 */ /* 0x000fe400078fdaff */
[----:B------:R-:W-:-:S03]  /*03f0*/  ISETP.GE.AND P0, PT, R27, 0x1a0, PT ;  /* 0x000001a01b00780c */ /* 0x000fc60003f06270 */
[----:B------:R-:W-:Y:S02]  /*0400*/  IMAD R35, R20, -0x68, R27 ;  /* 0xffffff9814237824 */ /* 0x000fe400078e021b */
[----:B------:R-:W-:Y:S02]  /*0410*/  IMAD.MOV.U32 R20, RZ, RZ, RZ ;  /* 0x000000ffff147224 */ /* 0x000fe400078e00ff */
[C---:B0-----:R-:W-:Y:S01]  /*0420*/  IMAD.WIDE R28, R35.reuse, 0x4, R28 ;  /* 0x00000004231c7825 */ /* 0x041fe200078e021c */
[----:B--2---:R0:W-:Y:S01]  /*0430*/  STS.128 [R39], R16 ;  /* 0x0000001027007388 */ /* 0x0041e20000000c00 */
[----:B------:R-:W-:Y:S08]  /*0440*/  BAR.SYNC.DEFER_BLOCKING 0x0 ;  /* 0x0000000000007b1d */ /* 0x000ff00000010000 */
[----:B0-----:R-:W0:Y:S01]  /*0450*/  LDC.64 R18, c[0x0][0x218] ;  /* 0x00008600ff127b82 */ /* 0x001e220000000a00 */
[----:B------:R-:W-:Y:S04]  /*0460*/  LDS R25, [R24] ;  /* 0x0000000018197984 */ /* 0x000fe80000000800 */
[----:B------:R-:W-:Y:S04]  /*0470*/  LDS R27, [R24+0x410] ;  /* 0x00041000181b7984 */ /* 0x000fe80000000800 */
[----:B-1----:R-:W-:Y:S04]  /*0480*/  LDS R22, [R24+0x820] ;  /* 0x0008200018167984 */ /* 0x002fe80000000800 */
[----:B------:R-:W1:Y:S01]  /*0490*/  LDS R23, [R24+0xc30] ;  /* 0x000c300018177984 */ /* 0x000e620000000800 */
[----:B------:R-:W-:Y:S06]  /*04a0*/  BAR.SYNC.DEFER_BLOCKING 0x0 ;  /* 0x0000000000007b1d */ /* 0x000fec0000010000 */
[----:B----4-:R-:W-:Y:S02]  /*04b0*/  STS.128 [R39], R12 ;  /* 0x0000000c27007388 */ /* 0x010fe40000000c00 */
[----:B------:R-:W-:Y:S06]  /*04c0*/  BAR.SYNC.DEFER_BLOCKING 0x0 ;  /* 0x0000000000007b1d */ /* 0x000fec0000010000 */
[----:B------:R-:W2:Y:S04]  /*04d0*/  LDS R31, [R24] ;  /* 0x00000000181f7984 */ /* 0x000ea80000000800 */
[----:B------:R-:W4:Y:S04]  /*04e0*/  LDS R30, [R24+0x410] ;  /* 0x00041000181e7984 */ /* 0x000f280000000800 */
[----:B------:R-:W5:Y:S04]  /*04f0*/  LDS R17, [R24+0x820] ;  /* 0x0008200018117984 */ /* 0x000f680000000800 */
[----:B------:R-:W0:Y:S01]  /*0500*/  LDS R16, [R24+0xc30] ;  /* 0x000c300018107984 */ /* 0x000e220000000800 */
[----:B------:R-:W-:Y:S06]  /*0510*/  BAR.SYNC.DEFER_BLOCKING 0x0 ;  /* 0x0000000000007b1d */ /* 0x000fec0000010000 */
[----:B------:R1:W-:Y:S02]  /*0520*/  STS.128 [R39], R8 ;  /* 0x0000000827007388 */ /* 0x0003e40000000c00 */
[----:B------:R-:W-:Y:S08]  /*0530*/  BAR.SYNC.DEFER_BLOCKING 0x0 ;  /* 0x0000000000007b1d */ /* 0x000ff00000010000 */
[----:B-1----:R-:W1:Y:S01]  /*0540*/  LDC.64 R8, c[0x0][0x228] ;  /* 0x00008a00ff087b82 */ /* 0x002e620000000a00 */
[----:B------:R-:W1:Y:S04]  /*0550*/  LDS R12, [R24] ;  /* 0x00000000180c7984 */ /* 0x000e680000000800 */
[----:B------:R-:W-:Y:S04]  /*0560*/  LDS R13, [R24+0x410] ;  /* 0x00041000180d7984 */ /* 0x000fe80000000800 */
[----:B------:R-:W2:Y:S04]  /*0570*/  LDS R14, [R24+0x820] ;  /* 0x00082000180e7984 */ /* 0x000ea80000000800 */
[----:B------:R-:W2:Y:S01]  /*0580*/  LDS R15, [R24+0xc30] ;  /* 0x000c3000180f7984 */ /* 0x000ea20000000800 */
[----:B------:R-:W-:Y:S06]  /*0590*/  BAR.SYNC.DEFER_BLOCKING 0x0 ;  /* 0x0000000000007b1d */ /* 0x000fec0000010000 */
[----:B---3--:R3:W-:Y:S02]  /*05a0*/  STS.128 [R39], R4 ;  /* 0x0000000427007388 */ /* 0x0087e40000000c00 */
[----:B------:R-:W-:Y:S06]  /*05b0*/  BAR.SYNC.DEFER_BLOCKING 0x0 ;  /* 0x0000000000007b1d */ /* 0x000fec0000010000 */
[----:B------:R-:W2:Y:S01]  /*05c0*/  @!P0 LDG.E.EL R20, desc[UR6][R28.64] ;  /* 0x000000061c148981 */ /* 0x000ea2000c2e1900 */
[----:B------:R-:W-:Y:S01]  /*05d0*/  HFMA2.MMA R10, -RZ, RZ, 0, 0 ;  /* 0x00000000ff0a7435 */ /* 0x000fe200000001ff */
[----:B0-----:R-:W-:Y:S01]  /*05e0*/  IMAD.WIDE R18, R35, 0x4, R18 ;  /* 0x0000000423127825 */ /* 0x001fe200078e0212 */
[----:B---3--:R-:W-:-:S03]  /*05f0*/  CS2R R4, SRZ ;  /* 0x0000000000047805 */ /* 0x008fc6000001ff00 */
[C---:B------:R-:W-:Y:S01]  /*0600*/  IMAD.WIDE R32, R35.reuse, 0x4, R32 ;  /* 0x0000000423207825 */ /* 0x040fe200078e0220 */
[----:B------:R-:W-:Y:S01]  /*0610*/  SHF.R.U32.HI R11, RZ, 0x2, R21 ;  /* 0x00000002ff0b7819 */ /* 0x000fe20000011615 */
[----:B------:R-:W-:Y:S04]  /*0620*/  LDS R41, [R24+0x410] ;  /* 0x0004100018297984 */ /* 0x000fe80000000800 */
[----:B------:R-:W3:Y:S01]  /*0630*/  @!P0 LDG.E.EL R10, desc[UR6][R18.64] ;  /* 0x00000006120a8981 */ /* 0x000ee2000c2e1900 */
[----:B-1----:R-:W-:-:S03]  /*0640*/  IMAD.WIDE R8, R35, 0x4, R8 ;  /* 0x0000000423087825 */ /* 0x002fc600078e0208 */
[----:B------:R-:W3:Y:S04]  /*0650*/  @!P0 LDG.E.EL R4, desc[UR6][R32.64] ;  /* 0x0000000620048981 */ /* 0x000ee8000c2e1900 */
[----:B------:R0:W3:Y:S01]  /*0660*/  @!P0 LDG.E.EL R5, desc[UR6][R8.64] ;  /* 0x0000000608058981 */ /* 0x0000e2000c2e1900 */
[----:B------:R-:W-:-:S03]  /*0670*/  SGXT.U32 R11, R11, 0x6 ;  /* 0x000000060b0b781a */ /* 0x000fc60000000000 */
[----:B------:R-:W1:Y:S04]  /*0680*/  LDS R35, [R24] ;  /* 0x0000000018237984 */ /* 0x000e680000000800 */
[----:B------:R-:W1:Y:S04]  /*0690*/  LDS R7, [R24+0x820] ;  /* 0x0008200018077984 */ /* 0x000e680000000800 */
[----:B0-----:R0:W1:Y:S01]  /*06a0*/  LDS R9, [R24+0xc30] ;  /* 0x000c300018097984 */ /* 0x0010620000000800 */
[----:B------:R-:W-:Y:S01]  /*06b0*/  PRMT R11, R11, 0x6540, R2 ;  /* 0x000065400b0b7816 */ /* 0x000fe20000000002 */
[----:B------:R-:W-:-:S04]  /*06c0*/  IMAD.MOV.U32 R33, RZ, RZ, 0x3e800000 ;  /* 0x3e800000ff217424 */ /* 0x000fc800078e00ff */
[C---:B------:R-:W-:Y:S01]  /*06d0*/  IMAD.HI R2, R11.reuse, 0x4ec4ec4f, RZ ;  /* 0x4ec4ec4f0b027827 */ /* 0x040fe200078e02ff */
[----:B------:R-:W-:Y:S02]  /*06e0*/  LOP3.LUT R19, R11, 0x40, RZ, 0xfc, !PT ;  /* 0x000000400b137812 */ /* 0x000fe400078efcff */
[----:B------:R-:W-:Y:S02]  /*06f0*/  LOP3.LUT R40, R3, 0xc, R40, 0xf8, !PT ;  /* 0x0000000c03287812 */ /* 0x000fe400078ef828 */
[----:B------:R-:W-:Y:S01]  /*0700*/  SHF.R.U32.HI R3, RZ, 0x1f, R2 ;  /* 0x0000001fff037819 */ /* 0x000fe20000011602 */
[----:B------:R-:W-:-:S03]  /*0710*/  IMAD.HI R28, R19, 0x4ec4ec4f, RZ ;  /* 0x4ec4ec4f131c7827 */ /* 0x000fc600078e02ff */
[----:B0-----:R-:W-:Y:S02]  /*0720*/  LEA.HI.SX32 R24, R2, R3, 0x1b ;  /* 0x0000000302187211 */ /* 0x001fe400078fdaff */
[----:B------:R-:W-:-:S04]  /*0730*/  SHF.R.U32.HI R21, RZ, 0x1f, R28 ;  /* 0x0000001fff157819 */ /* 0x000fc8000001161c */
[----:B------:R-:W-:Y:S01]  /*0740*/  LEA.HI.SX32 R28, R28, R21, 0x1b ;  /* 0x000000151c1c7211 */ /* 0x000fe200078fdaff */
[----:B------:R-:W-:Y:S01]  /*0750*/  VIADD R52, R40, 0xd00 ;  /* 0x00000d0028347836 */ /* 0x000fe20000000000 */
[----:B------:R-:W-:Y:S01]  /*0760*/  LOP3.LUT R53, R11, 0xc0, RZ, 0xfc, !PT ;  /* 0x000000c00b357812 */ /* 0x000fe200078efcff */
[----:B------:R-:W0:Y:S04]  /*0770*/  S2UR UR4, SR_CgaCtaId ;  /* 0x00000000000479c3 */ /* 0x000e280000008800 */
[----:B------:R-:W-:Y:S01]  /*0780*/  IMAD.HI R32, R53, 0x4ec4ec4f, RZ ;  /* 0x4ec4ec4f35207827 */ /* 0x000fe200078e02ff */
[----:B------:R-:W-:Y:S02]  /*0790*/  UMOV UR5, 0x400 ;  /* 0x0000040000057882 */ /* 0x000fe40000000000 */
[----:B0-----:R-:W-:Y:S01]  /*07a0*/  UPRMT UR4, UR4, 0x654, UR5 ;  /* 0x0000065404047896 */ /* 0x001fe20008000005 */
[----:B--2---:R-:W-:-:S04]  /*07b0*/  FADD R20, R20, 9.9999997473787516356e-06 ;  /* 0x3727c5ac14147421 */ /* 0x004fc80000000000 */
[----:B------:R-:W0:Y:S02]  /*07c0*/  MUFU.SQRT R34, R20 ;  /* 0x0000001400227308 */ /* 0x000e240000002000 */
[C---:B0-----:R-:W-:Y:S02]  /*07d0*/  FSETP.GT.AND P0, PT, R34.reuse, 8.50705917302346158658e+37, PT ;  /* 0x7e8000002200780b */ /* 0x041fe40003f04000 */
[----:B------:R-:W-:-:S11]  /*07e0*/  FSETP.GEU.AND P4, PT, R34, 1.175494350822287508e-38, PT ;  /* 0x008000002200780b */ /* 0x000fd60003f8e000 */
[----:B------:R-:W-:-:S04]  /*07f0*/  @P0 FMUL R34, R34, 0.25 ;  /* 0x3e80000022220820 */ /* 0x000fc80000400000 */
[----:B------:R-:W-:-:S06]  /*0800*/  @!P4 FMUL R34, R34, 16777216 ;  /* 0x4b8000002222c820 */ /* 0x000fcc0000400000 */
[----:B------:R-:W0:Y:S01]  /*0810*/  MUFU.RCP R34, R34 ;  /* 0x0000002200227308 */ /* 0x000e220000001000 */
[----:B------:R-:W-:Y:S01]  /*0820*/  FSEL R33, R33, 1, P0 ;  /* 0x3f80000021217808 */ /* 0x000fe20000000000 */
[----:B---3--:R-:W-:-:S04]  /*0830*/  FADD R23, R23, -R10 ;  /* 0x8000000a17177221 */ /* 0x008fc80000000000 */
[----:B------:R-:W-:Y:S01]  /*0840*/  @!P4 FMUL R33, R33, 16777216 ;  /* 0x4b8000002121c820 */ /* 0x000fe20000400000 */
[--C-:B------:R-:W-:Y:S01]  /*0850*/  FADD R3, R22, -R10.reuse ;  /* 0x8000000a16037221 */ /* 0x100fe20000000000 */
[--C-:B------:R-:W-:Y:S01]  /*0860*/  FADD R27, R27, -R10.reuse ;  /* 0x8000000a1b1b7221 */ /* 0x100fe20000000000 */
[--C-:B------:R-:W-:Y:S01]  /*0870*/  FADD R25, R25, -R10.reuse ;  /* 0x8000000a19197221 */ /* 0x100fe20000000000 */
[----:B0-----:R-:W-:Y:S01]  /*0880*/  FMUL R2, R34, R33 ;  /* 0x0000002122027220 */ /* 0x001fe20000400000 */
[----:B------:R-:W-:-:S03]  /*0890*/  FADD R31, R31, -R10 ;  /* 0x8000000a1f1f7221 */ /* 0x000fc60000000000 */
[C---:B------:R-:W-:Y:S01]  /*08a0*/  FMUL R23, R2.reuse, R23 ;  /* 0x0000001702177220 */ /* 0x040fe20000400000 */
[C---:B------:R-:W-:Y:S01]  /*08b0*/  FMUL R3, R2.reuse, R3 ;  /* 0x0000000302037220 */ /* 0x040fe20000400000 */
[----:B------:R-:W-:Y:S01]  /*08c0*/  FMUL R27, R2, R27 ;  /* 0x0000001b021b7220 */ /* 0x000fe20000400000 */
[----:B----4-:R-:W-:Y:S01]  /*08d0*/  FADD R21, R30, -R10 ;  /* 0x8000000a1e157221 */ /* 0x010fe20000000000 */
[--C-:B------:R-:W-:Y:S01]  /*08e0*/  FFMA R23, R23, R5, R4.reuse ;  /* 0x0000000517177223 */ /* 0x100fe20000000004 */
[C---:B------:R-:W-:Y:S01]  /*08f0*/  FMUL R25, R2.reuse, R25 ;  /* 0x0000001902197220 */ /* 0x040fe20000400000 */
[----:B------:R-:W-:Y:S01]  /*0900*/  FFMA R48, R3, R5, R4 ;  /* 0x0000000503307223 */ /* 0x000fe20000000004 */
[--C-:B-----5:R-:W-:Y:S01]  /*0910*/  FADD R17, R17, -R10.reuse ;  /* 0x8000000a11117221 */ /* 0x120fe20000000000 */
[----:B------:R-:W-:Y:S01]  /*0920*/  FMUL R31, R2, R31 ;  /* 0x0000001f021f7220 */ /* 0x000fe20000400000 */
[----:B------:R-:W-:Y:S01]  /*0930*/  FADD R33, R16, -R10 ;  /* 0x8000000a10217221 */ /* 0x000fe20000000000 */
[----:B------:R-:W-:Y:S01]  /*0940*/  FFMA R27, R27, R5, R4 ;  /* 0x000000051b1b7223 */ /* 0x000fe20000000004 */
[----:B------:R-:W-:Y:S01]  /*0950*/  FMUL R21, R2, R21 ;  /* 0x0000001502157220 */ /* 0x000fe20000400000 */
[----:B------:R-:W-:Y:S01]  /*0960*/  FADD R43, R12, -R10 ;  /* 0x8000000a0c2b7221 */ /* 0x000fe20000000000 */
[----:B------:R-:W-:Y:S01]  /*0970*/  FFMA R25, R25, R5, R4 ;  /* 0x0000000519197223 */ /* 0x000fe20000000004 */
[----:B------:R-:W-:Y:S01]  /*0980*/  FSETP.GEU.AND P4, PT, R23, RZ, PT ;  /* 0x000000ff1700720b */ /* 0x000fe20003f8e000 */
[----:B------:R-:W-:Y:S01]  /*0990*/  FADD R45, R14, -R10 ;  /* 0x8000000a0e2d7221 */ /* 0x000fe20000000000 */
[----:B------:R-:W-:Y:S01]  /*09a0*/  FMUL R17, R2, R17 ;  /* 0x0000001102117220 */ /* 0x000fe20000400000 */
[----:B------:R-:W-:Y:S01]  /*09b0*/  FFMA R31, R31, R5, R4 ;  /* 0x000000051f1f7223 */ /* 0x000fe20000000004 */
[----:B------:R-:W-:Y:S01]  /*09c0*/  FSETP.GEU.AND P5, PT, R48, RZ, PT ;  /* 0x000000ff3000720b */ /* 0x000fe20003fae000 */
[----:B------:R-:W-:Y:S01]  /*09d0*/  FADD R13, R13, -R10 ;  /* 0x8000000a0d0d7221 */ /* 0x000fe20000000000 */
[C---:B------:R-:W-:Y:S01]  /*09e0*/  FMUL R33, R2.reuse, R33 ;  /* 0x0000002102217220 */ /* 0x040fe20000400000 */
[----:B------:R-:W-:Y:S01]  /*09f0*/  FFMA R21, R21, R5, R4 ;  /* 0x0000000515157223 */ /* 0x000fe20000000004 */
[----:B------:R-:W-:Y:S01]  /*0a00*/  FSETP.GEU.AND P0, PT, R27, RZ, PT ;  /* 0x000000ff1b00720b */ /* 0x000fe20003f0e000 */
[C---:B------:R-:W-:Y:S01]  /*0a10*/  FMUL R43, R2.reuse, R43 ;  /* 0x0000002b022b7220 */ /* 0x040fe20000400000 */
[----:B------:R-:W-:Y:S01]  /*0a20*/  FSEL R49, R23, RZ, P4 ;  /* 0x000000ff17317208 */ /* 0x000fe20002000000 */
[----:B------:R-:W-:Y:S01]  /*0a30*/  FADD R15, R15, -R10 ;  /* 0x8000000a0f0f7221 */ /* 0x000fe20000000000 */
[----:B------:R-:W-:Y:S01]  /*0a40*/  FMUL R45, R2, R45 ;  /* 0x0000002d022d7220 */ /* 0x000fe20000400000 */
[----:B------:R-:W-:Y:S01]  /*0a50*/  FFMA R17, R17, R5, R4 ;  /* 0x0000000511117223 */ /* 0x000fe20000000004 */
[----:B------:R-:W-:Y:S01]  /*0a60*/  FSETP.GEU.AND P4, PT, R25, RZ, PT ;  /* 0x000000ff1900720b */ /* 0x000fe20003f8e000 */
[--C-:B-1----:R-:W-:Y:S01]  /*0a70*/  FADD R35, R35, -R10.reuse ;  /* 0x8000000a23237221 */ /* 0x102fe20000000000 */
[----:B------:R-:W-:Y:S01]  /*0a80*/  FSEL R48, R48, RZ, P5 ;  /* 0x000000ff30307208 */ /* 0x000fe20002800000 */
[--C-:B------:R-:W-:Y:S01]  /*0a90*/  FADD R41, R41, -R10.reuse ;  /* 0x8000000a29297221 */ /* 0x100fe20000000000 */
[--C-:B------:R-:W-:Y:S01]  /*0aa0*/  FADD R7, R7, -R10.reuse ;  /* 0x8000000a07077221 */ /* 0x100fe20000000000 */
[----:B------:R-:W-:Y:S01]  /*0ab0*/  FADD R9, R9, -R10 ;  /* 0x8000000a09097221 */ /* 0x000fe20000000000 */
[C---:B------:R-:W-:Y:S01]  /*0ac0*/  FMUL R13, R2.reuse, R13 ;  /* 0x0000000d020d7220 */ /* 0x040fe20000400000 */
[-CC-:B------:R-:W-:Y:S01]  /*0ad0*/  FFMA R33, R33, R5.reuse, R4.reuse ;  /* 0x0000000521217223 */ /* 0x180fe20000000004 */
[----:B------:R-:W-:Y:S01]  /*0ae0*/  FSETP.GEU.AND P5, PT, R31, RZ, PT ;  /* 0x000000ff1f00720b */ /* 0x000fe20003fae000 */
[--C-:B------:R-:W-:Y:S01]  /*0af0*/  FFMA R10, R43, R5, R4.reuse ;  /* 0x000000052b0a7223 */ /* 0x100fe20000000004 */
[----:B------:R-:W-:Y:S01]  /*0b00*/  FSEL R42, R27, RZ, P0 ;  /* 0x000000ff1b2a7208 */ /* 0x000fe20000000000 */
[C---:B------:R-:W-:Y:S01]  /*0b10*/  FMUL R15, R2.reuse, R15 ;  /* 0x0000000f020f7220 */ /* 0x040fe20000400000 */
[----:B------:R-:W-:Y:S01]  /*0b20*/  FSETP.GEU.AND P0, PT, R21, RZ, PT ;  /* 0x000000ff1500720b */ /* 0x000fe20003f0e000 */
[--C-:B------:R-:W-:Y:S01]  /*0b30*/  FFMA R12, R45, R5, R4.reuse ;  /* 0x000000052d0c7223 */ /* 0x100fe20000000004 */
[----:B------:R-:W-:Y:S01]  /*0b40*/  FSEL R22, R25, RZ, P4 ;  /* 0x000000ff19167208 */ /* 0x000fe20002000000 */
[C---:B------:R-:W-:Y:S01]  /*0b50*/  FMUL R35, R2.reuse, R35 ;  /* 0x0000002302237220 */ /* 0x040fe20000400000 */
[C---:B------:R-:W-:Y:S01]  /*0b60*/  FMUL R41, R2.reuse, R41 ;  /* 0x0000002902297220 */ /* 0x040fe20000400000 */
[C---:B------:R-:W-:Y:S01]  /*0b70*/  FMUL R7, R2.reuse, R7 ;  /* 0x0000000702077220 */ /* 0x040fe20000400000 */
[----:B------:R-:W-:Y:S01]  /*0b80*/  FMUL R9, R2, R9 ;  /* 0x0000000902097220 */ /* 0x000fe20000400000 */
[----:B------:R-:W-:Y:S01]  /*0b90*/  FFMA R13, R13, R5, R4 ;  /* 0x000000050d0d7223 */ /* 0x000fe20000000004 */
[----:B------:R-:W-:Y:S01]  /*0ba0*/  FSETP.GEU.AND P4, PT, R17, RZ, PT ;  /* 0x000000ff1100720b */ /* 0x000fe20003f8e000 */
[----:B------:R-:W0:Y:S01]  /*0bb0*/  LDC.64 R2, c[0x0][0x238] ;  /* 0x00008e00ff027b82 */ /* 0x000e220000000a00 */
[----:B------:R-:W-:-:S02]  /*0bc0*/  FSEL R45, R31, RZ, P5 ;  /* 0x000000ff1f2d7208 */ /* 0x000fc40002800000 */
[----:B------:R-:W-:Y:S01]  /*0bd0*/  FSETP.GEU.AND P5, PT, R33, RZ, PT ;  /* 0x000000ff2100720b */ /* 0x000fe20003fae000 */
[-CC-:B------:R-:W-:Y:S01]  /*0be0*/  FFMA R15, R15, R5.reuse, R4.reuse ;  /* 0x000000050f0f7223 */ /* 0x180fe20000000004 */
[----:B------:R-:W-:Y:S02]  /*0bf0*/  FSEL R44, R21, RZ, P0 ;  /* 0x000000ff152c7208 */ /* 0x000fe40000000000 */
[----:B------:R-:W-:Y:S01]  /*0c00*/  FSETP.GEU.AND P0, PT, R10, RZ, PT ;  /* 0x000000ff0a00720b */ /* 0x000fe20003f0e000 */
[-CC-:B------:R-:W-:Y:S01]  /*0c10*/  FFMA R35, R35, R5.reuse, R4.reuse ;  /* 0x0000000523237223 */ /* 0x180fe20000000004 */
[----:B------:R-:W-:Y:S01]  /*0c20*/  FSEL R43, R17, RZ, P4 ;  /* 0x000000ff112b7208 */ /* 0x000fe20002000000 */
[----:B------:R-:W-:Y:S01]  /*0c30*/  FFMA R41, R41, R5, R4 ;  /* 0x0000000529297223 */ /* 0x000fe20000000004 */
[----:B------:R-:W-:Y:S02]  /*0c40*/  FSETP.GEU.AND P4, PT, R13, RZ, PT ;  /* 0x000000ff0d00720b */ /* 0x000fe40003f8e000 */
[----:B------:R-:W-:-:S02]  /*0c50*/  FSEL R46, R33, RZ, P5 ;  /* 0x000000ff212e7208 */ /* 0x000fc40002800000 */
[----:B------:R-:W-:Y:S02]  /*0c60*/  LOP3.LUT R20, R11, 0x80, RZ, 0xfc, !PT ;  /* 0x000000800b147812 */ /* 0x000fe400078efcff */
[----:B------:R-:W-:Y:S02]  /*0c70*/  FSETP.GEU.AND P5, PT, R12, RZ, PT ;  /* 0x000000ff0c00720b */ /* 0x000fe40003fae000 */
[----:B------:R-:W-:Y:S02]  /*0c80*/  FSEL R21, R10, RZ, P0 ;  /* 0x000000ff0a157208 */ /* 0x000fe40000000000 */
[----:B------:R-:W-:Y:S02]  /*0c90*/  FSETP.GEU.AND P0, PT, R15, RZ, PT ;  /* 0x000000ff0f00720b */ /* 0x000fe40003f0e000 */
[----:B------:R-:W-:Y:S01]  /*0ca0*/  FSEL R47, R13, RZ, P4 ;  /* 0x000000ff0d2f7208 */ /* 0x000fe20002000000 */
[----:B------:R-:W-:Y:S01]  /*0cb0*/  IMAD.HI R29, R20, 0x4ec4ec4f, RZ ;  /* 0x4ec4ec4f141d7827 */ /* 0x000fe200078e02ff */
[----:B------:R-:W-:-:S02]  /*0cc0*/  FSETP.GEU.AND P4, PT, R35, RZ, PT ;  /* 0x000000ff2300720b */ /* 0x000fc40003f8e000 */
[----:B------:R-:W-:Y:S02]  /*0cd0*/  FSEL R23, R12, RZ, P5 ;  /* 0x000000ff0c177208 */ /* 0x000fe40002800000 */
[----:B------:R-:W-:Y:S01]  /*0ce0*/  FSETP.GEU.AND P5, PT, R41, RZ, PT ;  /* 0x000000ff2900720b */ /* 0x000fe20003fae000 */
[----:B------:R-:W-:Y:S01]  /*0cf0*/  IMAD R25, R24, -0x68, R11 ;  /* 0xffffff9818197824 */ /* 0x000fe200078e020b */
[----:B------:R-:W-:Y:S02]  /*0d00*/  FSEL R27, R15, RZ, P0 ;  /* 0x000000ff0f1b7208 */ /* 0x000fe40000000000 */
[----:B------:R-:W-:Y:S02]  /*0d10*/  ISETP.GE.AND P0, PT, R40, 0x10, PT ;  /* 0x000000102800780c */ /* 0x000fe40003f06270 */
[----:B------:R-:W-:Y:S02]  /*0d20*/  FSEL R34, R35, RZ, P4 ;  /* 0x000000ff23227208 */ /* 0x000fe40002000000 */
[----:B------:R-:W-:Y:S01]  /*0d30*/  FSEL R35, R41, RZ, P5 ;  /* 0x000000ff29237208 */ /* 0x000fe20002800000 */
[----:B------:R-:W-:Y:S01]  /*0d40*/  IMAD R13, R25, 0x10, R52 ;  /* 0x00000010190d7824 */ /* 0x000fe200078e0234 */
[----:B------:R-:W-:Y:S01]  /*0d50*/  SHF.R.U32.HI R6, RZ, 0x1f, R29 ;  /* 0x0000001fff067819 */ /* 0x000fe2000001161d */
[----:B------:R-:W1:Y:S01]  /*0d60*/  S2R R41, SR_TID.X ;  /* 0x0000000000297919 */ /* 0x000e620000002100 */
[----:B------:R-:W-:Y:S01]  /*0d70*/  ISETP.LT.AND P6, PT, R11, 0x1a0, !P0 ;  /* 0x000001a00b00780c */ /* 0x000fe200047c1270 */
[----:B------:R-:W-:Y:S01]  /*0d80*/  IMAD R13, R24, 0x1a00, R13 ;  /* 0x00001a00180d7824 */ /* 0x000fe200078e020d */
[----:B------:R-:W-:Y:S01]  /*0d90*/  LEA.HI.SX32 R29, R29, R6, 0x1b ;  /* 0x000000061d1d7211 */ /* 0x000fe200078fdaff */
[-CC-:B------:R-:W-:Y:S01]  /*0da0*/  FFMA R50, R7, R5.reuse, R4.reuse ;  /* 0x0000000507327223 */ /* 0x180fe20000000004 */
[----:B------:R-:W-:Y:S01]  /*0db0*/  FFMA R51, R9, R5, R4 ;  /* 0x0000000509337223 */ /* 0x000fe20000000004 */
[----:B------:R-:W-:-:S02]  /*0dc0*/  CS2R R4, SRZ ;  /* 0x0000000000047805 */ /* 0x000fc4000001ff00 */
[----:B------:R-:W-:Y:S01]  /*0dd0*/  CS2R R6, SRZ ;  /* 0x0000000000067805 */ /* 0x000fe2000001ff00 */
[----:B------:R-:W-:Y:S02]  /*0de0*/  IMAD R31, R28, -0x68, R19 ;  /* 0xffffff981c1f7824 */ /* 0x000fe400078e0213 */
[----:B------:R-:W-:Y:S02]  /*0df0*/  IMAD R30, R29, -0x68, R20 ;  /* 0xffffff981d1e7824 */ /* 0x000fe400078e0214 */
[----:B0-----:R-:W-:Y:S01]  /*0e00*/  IMAD.WIDE R16, R13, 0x4, R2 ;  /* 0x000000040d107825 */ /* 0x001fe200078e0202 */
[----:B------:R-:W-:Y:S02]  /*0e10*/  SHF.L.U32 R31, R31, 0x4, RZ ;  /* 0x000000041f1f7819 */ /* 0x000fe400000006ff */
[----:B------:R-:W-:Y:S02]  /*0e20*/  SHF.L.U32 R30, R30, 0x4, RZ ;  /* 0x000000041e1e7819 */ /* 0x000fe400000006ff */
[----:B------:R0:W2:Y:S01]  /*0e30*/  @P6 LDG.E.EL.128 R4, desc[UR6][R16.64] ;  /* 0x0000000610046981 */ /* 0x0000a2000c2e1d00 */
[----:B------:R-:W-:Y:S01]  /*0e40*/  FSETP.GEU.AND P4, PT, R50, RZ, PT ;  /* 0x000000ff3200720b */ /* 0x000fe20003f8e000 */
[----:B------:R-:W-:Y:S01]  /*0e50*/  IMAD R11, R28, 0x1a00, R31 ;  /* 0x00001a001c0b7824 */ /* 0x000fe200078e021f */
[----:B------:R-:W-:Y:S01]  /*0e60*/  ISETP.LT.AND P5, PT, R19, 0x1a0, !P0 ;  /* 0x000001a01300780c */ /* 0x000fe200047a1270 */
[----:B------:R-:W-:Y:S01]  /*0e70*/  IMAD R15, R29, 0x1a00, R30 ;  /* 0x00001a001d0f7824 */ /* 0x000fe200078e021e */
[----:B------:R-:W-:Y:S01]  /*0e80*/  SHF.R.U32.HI R13, RZ, 0x1f, R32 ;  /* 0x0000001fff0d7819 */ /* 0x000fe20000011620 */
[----:B------:R-:W-:Y:S01]  /*0e90*/  IMAD.IADD R19, R52, 0x1, R11 ;  /* 0x0000000134137824 */ /* 0x000fe200078e020b */
[----:B------:R-:W-:Y:S01]  /*0ea0*/  FSEL R50, R50, RZ, P4 ;  /* 0x000000ff32327208 */ /* 0x000fe20002000000 */
[----:B------:R-:W-:Y:S01]  /*0eb0*/  IMAD.IADD R33, R52, 0x1, R15 ;  /* 0x0000000134217824 */ /* 0x000fe200078e020f */
[----:B------:R-:W-:-:S02]  /*0ec0*/  FSETP.GEU.AND P4, PT, R51, RZ, PT ;  /* 0x000000ff3300720b */ /* 0x000fc40003f8e000 */
[----:B------:R-:W-:Y:S02]  /*0ed0*/  LEA.HI.SX32 R32, R32, R13, 0x1b ;  /* 0x0000000d20207211 */ /* 0x000fe400078fdaff */
[----:B------:R-:W-:Y:S02]  /*0ee0*/  CS2R R8, SRZ ;  /* 0x0000000000087805 */ /* 0x000fe4000001ff00 */
[----:B------:R-:W-:Y:S02]  /*0ef0*/  CS2R R10, SRZ ;  /* 0x00000000000a7805 */ /* 0x000fe4000001ff00 */
[----:B------:R-:W-:Y:S01]  /*0f00*/  FSEL R51, R51, RZ, P4 ;  /* 0x000000ff33337208 */ /* 0x000fe20002000000 */
[----:B------:R-:W-:Y:S01]  /*0f10*/  IMAD.WIDE R18, R19, 0x4, R2 ;  /* 0x0000000413127825 */ /* 0x000fe200078e0202 */
[----:B------:R-:W-:-:S03]  /*0f20*/  ISETP.LT.AND P4, PT, R20, 0x1a0, !P0 ;  /* 0x000001a01400780c */ /* 0x000fc60004781270 */
[----:B0-----:R-:W-:Y:S01]  /*0f30*/  IMAD.WIDE R16, R33, 0x4, R2 ;  /* 0x0000000421107825 */ /* 0x001fe200078e0202 */
[----:B------:R1:W3:Y:S03]  /*0f40*/  @P5 LDG.E.EL.128 R8, desc[UR6][R18.64] ;  /* 0x0000000612085981 */ /* 0x0002e6000c2e1d00 */
[----:B------:R-:W-:Y:S01]  /*0f50*/  IMAD R33, R32, -0x68, R53 ;  /* 0xffffff9820217824 */ /* 0x000fe200078e0235 */
[----:B------:R-:W-:Y:S02]  /*0f60*/  CS2R R12, SRZ ;  /* 0x00000000000c7805 */ /* 0x000fe4000001ff00 */
[----:B------:R-:W-:Y:S01]  /*0f70*/  CS2R R14, SRZ ;  /* 0x00000000000e7805 */ /* 0x000fe2000001ff00 */
[----:B------:R-:W-:Y:S02]  /*0f80*/  IMAD.SHL.U32 R33, R33, 0x10, RZ ;  /* 0x0000001021217824 */ /* 0x000fe400078e00ff */
[----:B-1----:R-:W-:-:S03]  /*0f90*/  IMAD.SHL.U32 R18, R41, 0x10, RZ ;  /* 0x0000001029127824 */ /* 0x002fc600078e00ff */
[----:B------:R0:W4:Y:S01]  /*0fa0*/  @P4 LDG.E.EL.128 R12, desc[UR6][R16.64] ;  /* 0x00000006100c4981 */ /* 0x000122000c2e1d00 */
[----:B------:R-:W-:Y:S01]  /*0fb0*/  IMAD R19, R32, 0x1a00, R33 ;  /* 0x00001a0020137824 */ /* 0x000fe200078e0221 */
[----:B------:R-:W-:Y:S02]  /*0fc0*/  LOP3.LUT R18, R18, 0xff0, RZ, 0xc0, !PT ;  /* 0x00000ff012127812 */ /* 0x000fe400078ec0ff */
[----:B------:R-:W-:Y:S02]  /*0fd0*/  ISETP.LT.AND P0, PT, R53, 0x1a0, !P0 ;  /* 0x000001a03500780c */ /* 0x000fe40004701270 */
[----:B------:R-:W-:Y:S02]  /*0fe0*/  IADD3 R19, R52, R19, RZ ;  /* 0x0000001334137210 */ /* 0x000fe40007ffe0ff */
[----:B0-----:R-:W-:-:S03]  /*0ff0*/  LEA.HI R17, R18, UR4, RZ, 0x1e ;  /* 0x0000000412117c11 */ /* 0x001fc6000f8ff0ff */
[----:B------:R-:W-:-:S04]  /*1000*/  IMAD.WIDE R2, R19, 0x4, R2 ;  /* 0x0000000413027825 */ /* 0x000fc800078e0202 */
[----:B------:R-:W-:Y:S01]  /*1010*/  IMAD R52, R18, 0x4, R17 ;  /* 0x0000000412347824 */ /* 0x000fe200078e0211 */
[----:B------:R-:W-:Y:S02]  /*1020*/  CS2R R16, SRZ ;  /* 0x0000000000107805 */ /* 0x000fe4000001ff00 */
[----:B------:R-:W-:-:S06]  /*1030*/  CS2R R18, SRZ ;  /* 0x0000000000127805 */ /* 0x000fcc000001ff00 */
[----:B------:R0:W5:Y:S01]  /*1040*/  @P0 LDG.E.EL.128 R16, desc[UR6][R2.64] ;  /* 0x0000000602100981 */ /* 0x000162000c2e1d00 */
[----:B------:R-:W-:Y:S01]  /*1050*/  BAR.SYNC.DEFER_BLOCKING 0x0 ;  /* 0x0000000000007b1d */ /* 0x000fe20000010000 */
[C---:B------:R-:W-:Y:S02]  /*1060*/  SHF.L.U32 R20, R41.reuse, 0x2, RZ ;  /* 0x0000000229147819 */ /* 0x040fe400000006ff */
[----:B0-----:R-:W-:-:S03]  /*1070*/  LOP3.LUT R2, R41, 0xfc, RZ, 0xc0, !PT ;  /* 0x000000fc29027812 */ /* 0x001fc600078ec0ff */
[----:B------:R-:W-:Y:S04]  /*1080*/  STS [R52], R22 ;  /* 0x0000001634007388 */ /* 0x000fe80000000800 */
[----:B------:R0:W-:Y:S04]  /*1090*/  STS [R52+0x4], R42 ;  /* 0x0000042a34007388 */ /* 0x0001e80000000800 */
[----:B------:R-:W-:Y:S04]  /*10a0*/  STS [R52+0x8], R48 ;  /* 0x0000083034007388 */ /* 0x000fe80000000800 */
[----:B------:R-:W-:Y:S04]  /*10b0*/  STS [R52+0xc], R49 ;  /* 0x00000c3134007388 */ /* 0x000fe80000000800 */
[----:B------:R-:W-:Y:S04]  /*10c0*/  STS [R52+0x10], R45 ;  /* 0x0000102d34007388 */ /* 0x000fe80000000800 */
[----:B------:R-:W-:Y:S04]  /*10d0*/  STS [R52+0x14], R44 ;  /* 0x0000142c34007388 */ /* 0x000fe80000000800 */
[----:B------:R1:W-:Y:S04]  /*10e0*/  STS [R52+0x18], R43 ;  /* 0x0000182b34007388 */ /* 0x0003e80000000800 */
[----:B------:R-:W-:Y:S04]  /*10f0*/  STS [R52+0x1c], R46 ;  /* 0x00001c2e34007388 */ /* 0x000fe80000000800 */
[----:B------:R-:W-:Y:S04]  /*1100*/  STS [R52+0x20], R21 ;  /* 0x0000201534007388 */ /* 0x000fe80000000800 */
[----:B------:R-:W-:Y:S04]  /*1110*/  STS [R52+0x24], R47 ;  /* 0x0000242f34007388 */ /* 0x000fe80000000800 */
[----:B------:R-:W-:Y:S04]  /*1120*/  STS [R52+0x28], R23 ;  /* 0x0000281734007388 */ /* 0x000fe80000000800 */
[----:B------:R-:W-:Y:S04]  /*1130*/  STS [R52+0x2c], R27 ;  /* 0x00002c1b34007388 */ /* 0x000fe80000000800 */
[----:B------:R-:W-:Y:S04]  /*1140*/  STS [R52+0x30], R34 ;  /* 0x0000302234007388 */ /* 0x000fe80000000800 */
[----:B------:R-:W-:Y:S04]  /*1150*/  STS [R52+0x34], R35 ;  /* 0x0000342334007388 */ /* 0x000fe80000000800 */
[----:B------:R-:W-:Y:S04]  /*1160*/  STS [R52+0x38], R50 ;  /* 0x0000383234007388 */ /* 0x000fe80000000800 */
[----:B------:R-:W-:Y:S01]  /*1170*/  STS [R52+0x3c], R51 ;  /* 0x00003c3334007388 */ /* 0x000fe20000000800 */
[----:B0-----:R-:W-:Y:S01]  /*1180*/  LOP3.LUT R42, R20, 0x3fc, RZ, 0xc0, !PT ;  /* 0x000003fc142a7812 */ /* 0x001fe200078ec0ff */
[----:B------:R-:W-:-:S04]  /*1190*/  VIADD R3, R2, UR4 ;  /* 0x0000000402037c36 */ /* 0x000fc80008000000 */
[----:B-1----:R-:W-:Y:S01]  /*11a0*/  IMAD R43, R42, 0x4, R3 ;  /* 0x000000042a2b7824 */ /* 0x002fe200078e0203 */
[----:B------:R-:W-:Y:S08]  /*11b0*/  BAR.SYNC.DEFER_BLOCKING 0x0 ;  /* 0x0000000000007b1d */ /* 0x000ff00000010000 */
[----:B------:R-:W0:Y:S01]  /*11c0*/  LDC.64 R2, c[0x0][0x240] ;  /* 0x00009000ff027b82 */ /* 0x000e220000000a00 */
[----:B------:R-:W-:Y:S04]  /*11d0*/  LDS R20, [R43] ;  /* 0x000000002b147984 */ /* 0x000fe80000000800 */
[----:B------:R-:W-:Y:S04]  /*11e0*/  LDS R21, [R43+0x4] ;  /* 0x000004002b157984 */ /* 0x000fe80000000800 */
[----:B------:R-:W-:Y:S04]  /*11f0*/  LDS R22, [R43+0x8] ;  /* 0x000008002b167984 */ /* 0x000fe80000000800 */
[----:B------:R1:W0:Y:S01]  /*1200*/  LDS R23, [R43+0xc] ;  /* 0x00000c002b177984 */ /* 0x0002220000000800 */
[----:B------:R-:W-:-:S02]  /*1210*/  LEA R25, R25, R40, 0x4 ;  /* 0x0000002819197211 */ /* 0x000fc400078e20ff */
[----:B------:R-:W-:-:S03]  /*1220*/  LOP3.LUT R45, R42, 0x400, RZ, 0xfc, !PT ;  /* 0x000004002a2d7812 */ /* 0x000fc600078efcff */
[----:B------:R-:W-:Y:S01]  /*1230*/  IMAD R25, R24, 0xd00, R25 ;  /* 0x00000d0018197824 */ /* 0x000fe200078e0219 */
[C---:B------:R-:W-:Y:S02]  /*1240*/  LOP3.LUT R44, R42.reuse, 0x800, RZ, 0xfc, !PT ;  /* 0x000008002a2c7812 */ /* 0x040fe400078efcff */
[----:B-1----:R-:W-:Y:S01]  /*1250*/  LOP3.LUT R43, R42, 0xc00, RZ, 0xfc, !PT ;  /* 0x00000c002a2b7812 */ /* 0x002fe200078efcff */
[----:B0-----:R-:W-:Y:S01]  /*1260*/  IMAD.WIDE R34, R25, 0x4, R2 ;  /* 0x0000000419227825 */ /* 0x001fe200078e0202 */
[----:B------:R-:W-:Y:S02]  /*1270*/  SHF.R.U32.HI R45, RZ, 0x4, R45 ;  /* 0x00000004ff2d7819 */ /* 0x000fe4000001162d */
[----:B------:R-:W-:Y:S02]  /*1280*/  SHF.R.U32.HI R44, RZ, 0x4, R44 ;  /* 0x00000004ff2c7819 */ /* 0x000fe4000001162c */
[----:B------:R-:W-:Y:S01]  /*1290*/  SHF.R.U32.HI R43, RZ, 0x4, R43 ;  /* 0x00000004ff2b7819 */ /* 0x000fe2000001162b */
[----:B------:R-:W-:Y:S01]  /*12a0*/  IMAD R47, R28, 0xd00, R31 ;  /* 0x00000d001c2f7824 */ /* 0x000fe200078e021f */
[----:B------:R-:W-:-:S02]  /*12b0*/  LEA R25, R45, UR4, 0x2 ;  /* 0x000000042d197c11 */ /* 0x000fc4000f8e10ff */
[----:B------:R-:W-:-:S03]  /*12c0*/  LEA R31, R44, UR4, 0x2 ;  /* 0x000000042c1f7c11 */ /* 0x000fc6000f8e10ff */
[C---:B------:R-:W-:Y:S01]  /*12d0*/  IMAD R46, R42.reuse, 0x4, R25 ;  /* 0x000000042a2e7824 */ /* 0x040fe200078e0219 */
[----:B------:R-:W-:Y:S01]  /*12e0*/  LEA R48, R42, R31, 0x2 ;  /* 0x0000001f2a307211 */ /* 0x000fe200078e10ff */
[----:B------:R-:W-:Y:S02]  /*12f0*/  IMAD R49, R29, 0xd00, R30 ;  /* 0x00000d001d317824 */ /* 0x000fe400078e021e */
[----:B------:R-:W-:Y:S01]  /*1300*/  IMAD R51, R32, 0xd00, R33 ;  /* 0x00000d0020337824 */ /* 0x000fe200078e0221 */
[----:B------:R-:W-:Y:S04]  /*1310*/  LDS R24, [R46+0x1000] ;  /* 0x001000002e187984 */ /* 0x000fe80000000800 */
[----:B------:R-:W-:Y:S04]  /*1320*/  LDS R25, [R46+0x1004] ;  /* 0x001004002e197984 */ /* 0x000fe80000000800 */
[----:B------:R-:W-:Y:S04]  /*1330*/  LDS R27, [R46+0x100c] ;  /* 0x00100c002e1b7984 */ /* 0x000fe80000000800 */
[----:B------:R-:W-:Y:S04]  /*1340*/  LDS R28, [R48+0x2000] ;  /* 0x00200000301c7984 */ /* 0x000fe80000000800 */
[----:B------:R0:W-:Y:S01]  /*1350*/  @P6 STG.E.128 desc[UR6][R34.64], R20 ;  /* 0x0000001422006986 */ /* 0x0001e2000c101d06 */
[----:B------:R-:W-:-:S03]  /*1360*/  ISETP.NE.AND P6, PT, R26, RZ, PT ;  /* 0x000000ff1a00720c */ /* 0x000fc60003fc5270 */
[----:B------:R-:W1:Y:S04]  /*1370*/  LDS R26, [R46+0x1008] ;  /* 0x001008002e1a7984 */ /* 0x000e680000000800 */
[----:B------:R-:W-:Y:S04]  /*1380*/  LDS R29, [R48+0x2004] ;  /* 0x00200400301d7984 */ /* 0x000fe80000000800 */
[----:B------:R-:W-:Y:S04]  /*1390*/  LDS R30, [R48+0x2008] ;  /* 0x00200800301e7984 */ /* 0x000fe80000000800 */
[----:B------:R1:W2:Y:S01]  /*13a0*/  LDS R31, [R48+0x200c] ;  /* 0x00200c00301f7984 */ /* 0x0002a20000000800 */
[----:B0-----:R-:W-:-:S05]  /*13b0*/  LEA R35, R43, UR4, 0x2 ;  /* 0x000000042b237c11 */ /* 0x001fca000f8e10ff */
[----:B------:R-:W-:-:S05]  /*13c0*/  IMAD R50, R42, 0x4, R35 ;  /* 0x000000042a327824 */ /* 0x000fca00078e0223 */
[----:B------:R-:W-:Y:S04]  /*13d0*/  LDS R32, [R50+0x3000] ;  /* 0x0030000032207984 */ /* 0x000fe80000000800 */
[----:B------:R-:W-:Y:S04]  /*13e0*/  LDS R33, [R50+0x3004] ;  /* 0x0030040032217984 */ /* 0x000fe80000000800 */
[----:B------:R-:W-:Y:S04]  /*13f0*/  LDS R34, [R50+0x3008] ;  /* 0x0030080032227984 */ /* 0x000fe80000000800 */
[----:B------:R-:W0:Y:S01]  /*1400*/  LDS R35, [R50+0x300c] ;  /* 0x00300c0032237984 */ /* 0x000e220000000800 */
[----:B------:R-:W-:Y:S01]  /*1410*/  SHF.R.U32.HI R53, RZ, 0x2, R41 ;  /* 0x00000002ff357819 */ /* 0x000fe20000011629 */
[----:B------:R-:W-:-:S02]  /*1420*/  IMAD.SHL.U32 R41, R41, 0x400, RZ ;  /* 0x0000040029297824 */ /* 0x000fc400078e00ff */
[----:B------:R-:W-:-:S03]  /*1430*/  IMAD.IADD R47, R40, 0x1, R47 ;  /* 0x00000001282f7824 */ /* 0x000fc600078e022f */
[----:B------:R-:W-:Y:S02]  /*1440*/  LOP3.LUT R52, R41, 0xc00, RZ, 0xc0, !PT ;  /* 0x00000c0029347812 */ /* 0x000fe400078ec0ff */
[----:B------:R-:W-:Y:S01]  /*1450*/  IADD3 R41, R40, R49, RZ ;  /* 0x0000003128297210 */ /* 0x000fe20007ffe0ff */
[----:B------:R-:W-:Y:S01]  /*1460*/  IMAD.IADD R49, R40, 0x1, R51 ;  /* 0x0000000128317824 */ /* 0x000fe200078e0233 */
[----:B------:R-:W-:Y:S02]  /*1470*/  SGXT.U32 R53, R53, 0x6 ;  /* 0x000000063535781a */ /* 0x000fe40000000000 */
[C---:B------:R-:W-:Y:S02]  /*1480*/  LOP3.LUT R40, R52.reuse, 0x100, RZ, 0xfc, !PT ;  /* 0x0000010034287812 */ /* 0x040fe400078efcff */
[----:B-1----:R-:W-:Y:S02]  /*1490*/  LOP3.LUT R48, R52, R53, RZ, 0xfc, !PT ;  /* 0x0000003534307212 */ /* 0x002fe400078efcff */
[----:B------:R-:W-:Y:S01]  /*14a0*/  LEA.HI R51, R40, UR4, RZ, 0x1c ;  /* 0x0000000428337c11 */ /* 0x000fe2000f8fe0ff */
[----:B------:R-:W-:-:S03]  /*14b0*/  IMAD.WIDE R46, R47, 0x4, R2 ;  /* 0x000000042f2e7825 */ /* 0x000fc600078e0202 */
[----:B------:R-:W-:Y:S02]  /*14c0*/  LEA R40, R48, R51, 0x2 ;  /* 0x0000003330287211 */ /* 0x000fe400078e10ff */
[----:B------:R1:W-:Y:S01]  /*14d0*/  @P5 STG.E.128 desc[UR6][R46.64], R24 ;  /* 0x000000182e005986 */ /* 0x0003e2000c101d06 */
[----:B--2---:R-:W-:Y:S01]  /*14e0*/  FADD R51, R20, R4 ;  /* 0x0000000414337221 */ /* 0x004fe20000000000 */
[----:B------:R-:W-:Y:S01]  /*14f0*/  FADD R21, R21, R5 ;  /* 0x0000000515157221 */ /* 0x000fe20000000000 */
[----:B------:R-:W-:-:S04]  /*1500*/  IMAD.WIDE R4, R41, 0x4, R2 ;  /* 0x0000000429047825 */ /* 0x000fc800078e0202 */
[----:B------:R-:W-:Y:S01]  /*1510*/  IMAD.WIDE R2, R49, 0x4, R2 ;  /* 0x0000000431027825 */ /* 0x000fe200078e0202 */
[----:B------:R-:W-:Y:S04]  /*1520*/  @P4 STG.E.128 desc[UR6][R4.64], R28 ;  /* 0x0000001c04004986 */ /* 0x000fe8000c101d06 */
[----:B0-----:R-:W-:Y:S01]  /*1530*/  @P0 STG.E.128 desc[UR6][R2.64], R32 ;  /* 0x0000002002000986 */ /* 0x001fe2000c101d06 */
[C---:B-1----:R-:W-:Y:S02]  /*1540*/  LOP3.LUT R46, R52.reuse, 0x200, RZ, 0xfc, !PT ;  /* 0x00000200342e7812 */ /* 0x042fe400078efcff */
[C---:B------:R-:W-:Y:S02]  /*1550*/  LOP3.LUT R54, R52.reuse, 0x300, RZ, 0xfc, !PT ;  /* 0x0000030034367812 */ /* 0x040fe400078efcff */
[----:B------:R-:W-:-:S02]  /*1560*/  LEA.HI R47, R52, UR4, RZ, 0x1c ;  /* 0x00000004342f7c11 */ /* 0x000fc4000f8fe0ff */
[----:B------:R-:W-:Y:S02]  /*1570*/  LEA.HI R53, R46, UR4, RZ, 0x1c ;  /* 0x000000042e357c11 */ /* 0x000fe4000f8fe0ff */
[----:B------:R-:W-:Y:S01]  /*1580*/  LEA.HI R55, R54, UR4, RZ, 0x1c ;  /* 0x0000000436377c11 */ /* 0x000fe2000f8fe0ff */
[C---:B------:R-:W-:Y:S01]  /*1590*/  IMAD R46, R48.reuse, 0x4, R47 ;  /* 0x00000004302e7824 */ /* 0x040fe200078e022f */
[----:B------:R-:W-:Y:S01]  /*15a0*/  BAR.SYNC.DEFER_BLOCKING 0x0 ;  /* 0x0000000000007b1d */ /* 0x000fe20000010000 */
[----:B------:R-:W-:Y:S02]  /*15b0*/  IMAD R47, R48, 0x4, R53 ;  /* 0x00000004302f7824 */ /* 0x000fe400078e0235 */
[----:B------:R-:W-:Y:S01]  /*15c0*/  FADD R6, R22, R6 ;  /* 0x0000000616067221 */ /* 0x000fe20000000000 */
[----:B------:R-:W-:Y:S01]  /*15d0*/  LEA R48, R48, R55, 0x2 ;  /* 0x0000003730307211 */ /* 0x000fe200078e10ff */
[----:B------:R-:W-:Y:S01]  /*15e0*/  FADD R7, R23, R7 ;  /* 0x0000000717077221 */ /* 0x000fe20000000000 */
[----:B---3--:R-:W-:Y:S01]  /*15f0*/  FADD R23, R24, R8 ;  /* 0x0000000818177221 */ /* 0x008fe20000000000 */
[----:B------:R-:W-:Y:S01]  /*1600*/  FADD R9, R25, R9 ;  /* 0x0000000919097221 */ /* 0x000fe20000000000 */
[----:B------:R-:W-:Y:S01]  /*1610*/  FADD R10, R26, R10 ;  /* 0x0000000a1a0a7221 */ /* 0x000fe20000000000 */
[----:B------:R-:W-:Y:S01]  /*1620*/  FADD R11, R27, R11 ;  /* 0x0000000b1b0b7221 */ /* 0x000fe20000000000 */
[----:B----4-:R-:W-:Y:S01]  /*1630*/  FADD R25, R28, R12 ;  /* 0x0000000c1c197221 */ /* 0x010fe20000000000 */
[----:B------:R-:W-:Y:S01]  /*1640*/  FADD R13, R29, R13 ;  /* 0x0000000d1d0d7221 */ /* 0x000fe20000000000 */
[----:B------:R-:W-:Y:S01]  /*1650*/  FADD R14, R30, R14 ;  /* 0x0000000e1e0e7221 */ /* 0x000fe20000000000 */
[----:B------:R-:W-:Y:S01]  /*1660*/  FADD R15, R31, R15 ;  /* 0x0000000f1f0f7221 */ /* 0x000fe20000000000 */
[----:B------:R-:W-:Y:S04]  /*1670*/  STS [R46], R51 ;  /* 0x000000332e007388 */ /* 0x000fe80000000800 */
[----:B------:R0:W-:Y:S04]  /*1680*/  STS [R40+0x400], R21 ;  /* 0x0004001528007388 */ /* 0x0001e80000000800 */
[----:B------:R-:W-:Y:S04]  /*1690*/  STS [R47+0x800], R6 ;  /* 0x000800062f007388 */ /* 0x000fe80000000800 */
[----:B------:R-:W-:Y:S01]  /*16a0*/  STS [R48+0xc00], R7 ;  /* 0x000c000730007388 */ /* 0x000fe20000000800 */
[----:B-----5:R-:W-:Y:S01]  /*16b0*/  FADD R27, R32, R16 ;  /* 0x00000010201b7221 */ /* 0x020fe20000000000 */
[----:B------:R-:W-:Y:S01]  /*16c0*/  FADD R17, R33, R17 ;  /* 0x0000001121117221 */ /* 0x000fe20000000000 */
[----:B------:R-:W-:Y:S01]  /*16d0*/  FADD R18, R34, R18 ;  /* 0x0000001222127221 */ /* 0x000fe20000000000 */
[----:B------:R-:W-:Y:S01]  /*16e0*/  STS [R46+0x100], R23 ;  /* 0x000100172e007388 */ /* 0x000fe20000000800 */
[----:B------:R-:W-:Y:S01]  /*16f0*/  FADD R41, R35, R19 ;  /* 0x0000001323297221 */ /* 0x000fe20000000000 */
[----:B------:R-:W-:Y:S01]  /*1700*/  LOP3.LUT R45, R45, 0x70, RZ, 0xc0, !PT ;  /* 0x000000702d2d7812 */ /* 0x000fe200078ec0ff */
[----:B0-----:R-:W0:Y:S01]  /*1710*/  LDC.64 R20, c[0x0][0x248] ;  /* 0x00009200ff147b82 */ /* 0x001e220000000a00 */
        /* <DEDUP_REMOVED lines=8> */
[----:B------:R1:W-:Y:S04]  /*17a0*/  STS [R40+0x700], R17 ;  /* 0x0007001128007388 */ /* 0x0003e80000000800 */
[----:B------:R2:W-:Y:S04]  /*17b0*/  STS [R47+0xb00], R18 ;  /* 0x000b00122f007388 */ /* 0x0005e80000000800 */
[----:B------:R-:W-:Y:S01]  /*17c0*/  STS [R48+0xf00], R41 ;  /* 0x000f002930007388 */ /* 0x000fe20000000800 */
[----:B------:R-:W-:Y:S01]  /*17d0*/  BAR.SYNC.DEFER_BLOCKING 0x0 ;  /* 0x0000000000007b1d */ /* 0x000fe20000010000 */
[----:B------:R-:W-:Y:S01]  /*17e0*/  LOP3.LUT R44, R44, 0xb0, RZ, 0xc0, !PT ;  /* 0x000000b02c2c7812 */ /* 0x000fe200078ec0ff */
[----:B------:R-:W-:-:S03]  /*17f0*/  VIADD R45, R45, UR4 ;  /* 0x000000042d2d7c36 */ /* 0x000fc60008000000 */
[----:B------:R-:W-:Y:S01]  /*1800*/  IADD3 R3, R44, UR4, RZ ;  /* 0x000000042c037c10 */ /* 0x000fe2000fffe0ff */
[----:B------:R-:W-:-:S03]  /*1810*/  IMAD R8, R42, 0x4, R45 ;  /* 0x000000042a087824 */ /* 0x000fc600078e022d */
[----:B------:R-:W-:Y:S01]  /*1820*/  LEA R12, R42, R3, 0x2 ;  /* 0x000000032a0c7211 */ /* 0x000fe200078e10ff */
[----:B------:R-:W3:Y:S04]  /*1830*/  LDS.128 R4, [R39] ;  /* 0x0000000027047984 */ /* 0x000ee80000000c00 */
[----:B------:R-:W4:Y:S04]  /*1840*/  LDS.128 R8, [R8+0x1000] ;  /* 0x0010000008087984 */ /* 0x000f280000000c00 */
[----:B------:R-:W5:Y:S01]  /*1850*/  LDS.128 R12, [R12+0x2000] ;  /* 0x002000000c0c7984 */ /* 0x000f620000000c00 */
[----:B------:R-:W-:Y:S01]  /*1860*/  LOP3.LUT R43, R43, 0xf0, RZ, 0xc0, !PT ;  /* 0x000000f02b2b7812 */ /* 0x000fe200078ec0ff */
[----:B0-----:R-:W-:-:S04]  /*1870*/  IMAD.WIDE R2, R38, 0x4, R20 ;  /* 0x0000000426027825 */ /* 0x001fc800078e0214 */
[----:B-1----:R-:W-:-:S04]  /*1880*/  IMAD.WIDE R16, R36, 0x4, R20 ;  /* 0x0000000424107825 */ /* 0x002fc800078e0214 */
[----:B--2---:R-:W-:-:S04]  /*1890*/  IMAD.WIDE R18, R37, 0x4, R20 ;  /* 0x0000000425127825 */ /* 0x004fc800078e0214 */
[----:B------:R-:W-:-:S05]  /*18a0*/  VIADD R43, R43, UR4 ;  /* 0x000000042b2b7c36 */ /* 0x000fca0008000000 */
[----:B------:R-:W-:Y:S01]  /*18b0*/  LEA R43, R42, R43, 0x2 ;  /* 0x0000002b2a2b7211 */ /* 0x000fe200078e10ff */
[----:B---3--:R0:W-:Y:S04]  /*18c0*/  @P6 STG.E.128 desc[UR6][R2.64], R4 ;  /* 0x0000000402006986 */ /* 0x0081e8000c101d06 */
[----:B----4-:R0:W-:Y:S04]  /*18d0*/  @P3 STG.E.128 desc[UR6][R16.64], R8 ;  /* 0x0000000810003986 */ /* 0x0101e8000c101d06 */
[----:B-----5:R0:W-:Y:S02]  /*18e0*/  @P2 STG.E.128 desc[UR6][R18.64], R12 ;  /* 0x0000000c12002986 */ /* 0x0201e4000c101d06 */
[----:B0-----:R-:W-:Y:S05]  /*18f0*/  @!P1 EXIT ;  /* 0x000000000000994d */ /* 0x001fea0003800000 */
[----:B------:R-:W1:Y:S01]  /*1900*/  LDS.128 R40, [R43+0x3000] ;  /* 0x003000002b287984 */ /* 0x000e620000000c00 */
[----:B0-----:R-:W-:-:S05]  /*1910*/  IMAD.WIDE R2, R0, 0x4, R20 ;  /* 0x0000000400027825 */ /* 0x001fca00078e0214 */
[----:B-1----:R-:W-:Y:S01]  /*1920*/  STG.E.128 desc[UR6][R2.64], R40 ;  /* 0x0000002802007986 */ /* 0x002fe2000c101d06 */
[----:B------:R-:W-:Y:S05]  /*1930*/  EXIT ;  /* 0x000000000000794d */ /* 0x000fea0003800000 */
.L_x_0:
[----:B------:R-:W-:-:S00]  /*1940*/  BRA `(.L_x_0) ;  /* 0xfffffffc00fc7947 */ /* 0x000fc0000383ffff */
[----:B------:R-:W-:-:S00]  /*1950*/  NOP ;  /* 0x0000000000007918 */ /* 0x000fc00000000000 */
        /* <DEDUP_REMOVED lines=10> */
.L_x_1:


//--------------------- .nv.global.init           --------------------------
	.section	.nv.global.init,"aw",@progbits
.nv.global.init:
	.type		_$_str,@object
	.size		_$_str,(_$_str_$_2 - _$_str)
_$_str:
        /*0000*/ 	.byte	0x5f, 0x5f, 0x43, 0x55, 0x44, 0x41, 0x5f, 0x46, 0x54, 0x5a, 0x00
	.type		_$_str_$_2,@object
	.size		_$_str_$_2,(.L_1 - _$_str_$_2)
_$_str_$_2:
        /*000b*/ 	.byte	0x5f, 0x5f, 0x43, 0x55, 0x44, 0x41, 0x5f, 0x50, 0x52, 0x45, 0x43, 0x5f, 0x53, 0x51, 0x52, 0x54
        /*001b*/ 	.byte	0x00
.L_1:


//--------------------- .nv.shared.triton_poi_fused__native_batch_norm_legit_no_training_add_relu_48 --------------------------
	.section	.nv.shared.triton_poi_fused__native_batch_norm_legit_no_training_add_relu_48,"aw",@nobits
	.sectionflags	@""
	.align	16
	.zero		1024


//--------------------- .nv.constant0.triton_poi_fused__native_batch_norm_legit_no_training_add_relu_48 --------------------------
	.section	.nv.constant0.triton_poi_fused__native_batch_norm_legit_no_training_add_relu_48,"a",@progbits
	.sectionflags	@""
	.align	4
.nv.constant0.triton_poi_fused__native_batch_norm_legit_no_training_add_relu_48:
	.zero		600
